//
// Generated by NVIDIA NVVM Compiler
//
// Compiler Build ID: CL-36424714
// Cuda compilation tools, release 13.0, V13.0.88
// Based on NVVM 20.0.0
//

.version 9.0
.target sm_100
.address_size 64

	// .globl	_Z7laplacePfiiS_

.visible .entry _Z7laplacePfiiS_(
	.param .u64 .ptr .align 1 _Z7laplacePfiiS__param_0,
	.param .u32 _Z7laplacePfiiS__param_1,
	.param .u32 _Z7laplacePfiiS__param_2,
	.param .u64 .ptr .align 1 _Z7laplacePfiiS__param_3
)
{
	.reg .pred 	%p<11>;
	.reg .b32 	%r<21>;
	.reg .b32 	%f<9>;
	.reg .b64 	%rd<16>;

	ld.param.u64 	%rd1, [_Z7laplacePfiiS__param_0];
	ld.param.u32 	%r3, [_Z7laplacePfiiS__param_1];
	ld.param.u32 	%r4, [_Z7laplacePfiiS__param_2];
	ld.param.u64 	%rd2, [_Z7laplacePfiiS__param_3];
	mov.u32 	%r5, %ctaid.y;
	mov.u32 	%r6, %ntid.y;
	mov.u32 	%r7, %tid.y;
	mad.lo.s32 	%r1, %r5, %r6, %r7;
	mov.u32 	%r8, %ctaid.x;
	mov.u32 	%r9, %ntid.x;
	mov.u32 	%r10, %tid.x;
	mad.lo.s32 	%r2, %r8, %r9, %r10;
	add.s32 	%r11, %r4, -1;
	setp.ge.s32 	%p4, %r1, %r11;
	setp.eq.s32 	%p5, %r1, 0;
	mov.pred 	%p10, 0;
	or.pred  	%p6, %p5, %p4;
	@%p6 bra 	$L__BB0_2;
	add.s32 	%r12, %r3, -1;
	setp.lt.s32 	%p10, %r2, %r12;
$L__BB0_2:
	setp.lt.s32 	%p7, %r2, 1;
	not.pred 	%p8, %p10;
	or.pred  	%p9, %p7, %p8;
	@%p9 bra 	$L__BB0_4;
	cvta.to.global.u64 	%rd3, %rd1;
	add.s32 	%r13, %r1, -1;
	mul.lo.s32 	%r14, %r13, %r3;
	add.s32 	%r15, %r14, %r2;
	mul.wide.s32 	%rd4, %r15, 4;
	add.s64 	%rd5, %rd3, %rd4;
	ld.global.f32 	%f1, [%rd5];
	shl.b32 	%r16, %r3, 1;
	add.s32 	%r17, %r14, %r16;
	add.s32 	%r18, %r17, %r2;
	mul.wide.s32 	%rd6, %r18, 4;
	add.s64 	%rd7, %rd3, %rd6;
	ld.global.f32 	%f2, [%rd7];
	add.f32 	%f3, %f1, %f2;
	sub.s32 	%r19, %r17, %r3;
	cvt.s64.s32 	%rd8, %r19;
	cvt.u64.u32 	%rd9, %r2;
	add.s64 	%rd10, %rd9, %rd8;
	shl.b64 	%rd11, %rd10, 2;
	add.s64 	%rd12, %rd3, %rd11;
	ld.global.f32 	%f4, [%rd12+-4];
	add.f32 	%f5, %f3, %f4;
	ld.global.f32 	%f6, [%rd12+4];
	add.f32 	%f7, %f5, %f6;
	mul.f32 	%f8, %f7, 0f3E800000;
	add.s32 	%r20, %r15, %r3;
	cvta.to.global.u64 	%rd13, %rd2;
	mul.wide.s32 	%rd14, %r20, 4;
	add.s64 	%rd15, %rd13, %rd14;
	st.global.f32 	[%rd15], %f8;
$L__BB0_4:
	ret;

}


// ===== COMPILED SASS (sm_100) =====

	.target	sm_100

	.elftype	@"ET_EXEC"


//--------------------- .note.nv.tkinfo           --------------------------
	.section	.note.nv.tkinfo,"",@"SHT_NOTE"
	.sectionflags	@"SHF_NOTE_NV_TKINFO"
	.tkinfo
        /*0018*/ 	.word	0x00000002
        /*0030*/ 	.string	""
        /*0030*/ 	.string	"ptxas"
        /*0030*/ 	.string	"Cuda compilation tools, release 13.0, V13.0.88"
        /*0030*/ 	.string	"Build cuda_13.0.r13.0/compiler.36424714_0"
        /*0030*/ 	.string	"-arch sm_100 -m 64 "



//--------------------- .note.nv.cuinfo           --------------------------
	.section	.note.nv.cuinfo,"",@"SHT_NOTE"
	.sectionflags	@"SHF_NOTE_NV_CUINFO"
        /*0018*/ 	.short	0x0002
        /*001a*/ 	.short	0x0064
        /*001c*/ 	.short	0x0082
	.zero		2


//--------------------- .nv.info                  --------------------------
	.section	.nv.info,"",@"SHT_CUDA_INFO"
	.align	4


	//----- nvinfo : EIATTR_REGCOUNT
	.align		4
        /*0000*/ 	.byte	0x04, 0x2f
        /*0002*/ 	.short	(.L_1 - .L_0)
	.align		4
.L_0:
        /*0004*/ 	.word	index@(_Z7laplacePfiiS_)
        /*0008*/ 	.word	0x00000012


	//----- nvinfo : EIATTR_FRAME_SIZE
	.align		4
.L_1:
        /*000c*/ 	.byte	0x04, 0x11
        /*000e*/ 	.short	(.L_3 - .L_2)
	.align		4
.L_2:
        /*0010*/ 	.word	index@(_Z7laplacePfiiS_)
        /*0014*/ 	.word	0x00000000


	//----- nvinfo : EIATTR_MIN_STACK_SIZE
	.align		4
.L_3:
        /*0018*/ 	.byte	0x04, 0x12
        /*001a*/ 	.short	(.L_5 - .L_4)
	.align		4
.L_4:
        /*001c*/ 	.word	index@(_Z7laplacePfiiS_)
        /*0020*/ 	.word	0x00000000
.L_5:


//--------------------- .nv.compat                --------------------------
	.section	.nv.compat,"",@"SHT_CUDA_COMPAT_INFO"
	.align	4
        /*0000*/ 	.byte	0x02, 0x09, 0x00, 0x00, 0x02, 0x02, 0x01, 0x00, 0x02, 0x05, 0x05, 0x00, 0x03, 0x07, 0x01, 0x01
        /*0010*/ 	.byte	0x02, 0x03, 0x00, 0x00, 0x02, 0x06, 0x01, 0x00, 0x04, 0x0b, 0x08, 0x00, 0x09, 0x00, 0x00, 0x00
        /*0020*/ 	.byte	0x00, 0x00, 0x00, 0x00


//--------------------- .nv.info._Z7laplacePfiiS_ --------------------------
	.section	.nv.info._Z7laplacePfiiS_,"",@"SHT_CUDA_INFO"
	.sectionflags	@""
	.align	4


	//----- nvinfo : EIATTR_CUDA_API_VERSION
	.align		4
        /*0000*/ 	.byte	0x04, 0x37
        /*0002*/ 	.short	(.L_7 - .L_6)
.L_6:
        /*0004*/ 	.word	0x00000082


	//----- nvinfo : EIATTR_KPARAM_INFO
	.align		4
.L_7:
        /*0008*/ 	.byte	0x04, 0x17
        /*000a*/ 	.short	(.L_9 - .L_8)
.L_8:
        /*000c*/ 	.word	0x00000000
        /*0010*/ 	.short	0x0003
        /*0012*/ 	.short	0x0010
        /*0014*/ 	.byte	0x00, 0xf5, 0x21, 0x00


	//----- nvinfo : EIATTR_KPARAM_INFO
	.align		4
.L_9:
        /*0018*/ 	.byte	0x04, 0x17
        /*001a*/ 	.short	(.L_11 - .L_10)
.L_10:
        /*001c*/ 	.word	0x00000000
        /*0020*/ 	.short	0x0002
        /*0022*/ 	.short	0x000c
        /*0024*/ 	.byte	0x00, 0xf0, 0x11, 0x00


	//----- nvinfo : EIATTR_KPARAM_INFO
	.align		4
.L_11:
        /*0028*/ 	.byte	0x04, 0x17
        /*002a*/ 	.short	(.L_13 - .L_12)
.L_12:
        /*002c*/ 	.word	0x00000000
        /*0030*/ 	.short	0x0001
        /*0032*/ 	.short	0x0008
        /*0034*/ 	.byte	0x00, 0xf0, 0x11, 0x00


	//----- nvinfo : EIATTR_KPARAM_INFO
	.align		4
.L_13:
        /*0038*/ 	.byte	0x04, 0x17
        /*003a*/ 	.short	(.L_15 - .L_14)
.L_14:
        /*003c*/ 	.word	0x00000000
        /*0040*/ 	.short	0x0000
        /*0042*/ 	.short	0x0000
        /*0044*/ 	.byte	0x00, 0xf5, 0x21, 0x00


	//----- nvinfo : EIATTR_SPARSE_MMA_MASK
	.align		4
.L_15:
        /*0048*/ 	.byte	0x03, 0x50
        /*004a*/ 	.short	0x0000


	//----- nvinfo : EIATTR_MAXREG_COUNT
	.align		4
        /*004c*/ 	.byte	0x03, 0x1b
        /*004e*/ 	.short	0x00ff


	//----- nvinfo : EIATTR_MERCURY_ISA_VERSION
	.align		4
        /*0050*/ 	.byte	0x03, 0x5f
        /*0052*/ 	.short	0x0101


	//----- nvinfo : EIATTR_VRC_CTA_INIT_COUNT
	.align		4
        /*0054*/ 	.byte	0x02, 0x4a
	.zero		1
	.zero		1


	//----- nvinfo : EIATTR_EXIT_INSTR_OFFSETS
	.align		4
        /*0058*/ 	.byte	0x04, 0x1c
        /*005a*/ 	.short	(.L_17 - .L_16)


	//   ....[0]....
.L_16:
        /*005c*/ 	.word	0x00000110


	//   ....[1]....
        /*0060*/ 	.word	0x000002e0


	//----- nvinfo : EIATTR_CBANK_PARAM_SIZE
	.align		4
.L_17:
        /*0064*/ 	.byte	0x03, 0x19
        /*0066*/ 	.short	0x0018


	//----- nvinfo : EIATTR_PARAM_CBANK
	.align		4
        /*0068*/ 	.byte	0x04, 0x0a
        /*006a*/ 	.short	(.L_19 - .L_18)
	.align		4
.L_18:
        /*006c*/ 	.word	index@(.nv.constant0._Z7laplacePfiiS_)
        /*0070*/ 	.short	0x0380
        /*0072*/ 	.short	0x0018


	//----- nvinfo : EIATTR_SW_WAR
	.align		4
.L_19:
        /*0074*/ 	.byte	0x04, 0x36
        /*0076*/ 	.short	(.L_21 - .L_20)
.L_20:
        /*0078*/ 	.word	0x00000008
.L_21:


//--------------------- .nv.callgraph             --------------------------
	.section	.nv.callgraph,"",@"SHT_CUDA_CALLGRAPH"
	.align	4
	.sectionentsize	8
	.align		4
        /*0000*/ 	.word	0x00000000
	.align		4
        /*0004*/ 	.word	0xffffffff
	.align		4
        /*0008*/ 	.word	0x00000000
	.align		4
        /*000c*/ 	.word	0xfffffffe
	.align		4
        /*0010*/ 	.word	0x00000000
	.align		4
        /*0014*/ 	.word	0xfffffffd
	.align		4
        /*0018*/ 	.word	0x00000000
	.align		4
        /*001c*/ 	.word	0xfffffffc


//--------------------- .text._Z7laplacePfiiS_    --------------------------
	.section	.text._Z7laplacePfiiS_,"ax",@progbits
	.align	128
        .global         _Z7laplacePfiiS_
        .type           _Z7laplacePfiiS_,@function
        .size           _Z7laplacePfiiS_,(.L_x_1 - _Z7laplacePfiiS_)
        .other          _Z7laplacePfiiS_,@"STO_CUDA_ENTRY STV_DEFAULT"
_Z7laplacePfiiS_:
.text._Z7laplacePfiiS_:
[----:B------:R-:W-:Y:S01]  /*0000*/  LDC R1, c[0x0][0x37c] ;  /* 0x0000df00ff017b82 */ /* 0x000fe20000000800 */
[----:B------:R-:W0:Y:S07]  /*0010*/  S2R R3, SR_TID.Y ;  /* 0x0000000000037919 */ /* 0x000e2e0000002200 */
[----:B------:R-:W0:Y:S01]  /*0020*/  S2UR UR5, SR_CTAID.Y ;  /* 0x00000000000579c3 */ /* 0x000e220000002600 */
[----:B------:R-:W1:Y:S07]  /*0030*/  LDCU UR4, c[0x0][0x38c] ;  /* 0x00007180ff0477ac */ /* 0x000e6e0008000800 */
[----:B------:R-:W0:Y:S08]  /*0040*/  LDC R0, c[0x0][0x364] ;  /* 0x0000d900ff007b82 */ /* 0x000e300000000800 */
[----:B------:R-:W2:Y:S01]  /*0050*/  LDC R2, c[0x0][0x360] ;  /* 0x0000d800ff027b82 */ /* 0x000ea20000000800 */
[----:B-1----:R-:W-:Y:S01]  /*0060*/  UIADD3 UR4, UPT, UPT, UR4, -0x1, URZ ;  /* 0xffffffff04047890 */ /* 0x002fe2000fffe0ff */
[----:B0-----:R-:W-:-:S02]  /*0070*/  IMAD R0, R0, UR5, R3 ;  /* 0x0000000500007c24 */ /* 0x001fc4000f8e0203 */
[----:B------:R-:W2:Y:S03]  /*0080*/  S2R R3, SR_TID.X ;  /* 0x0000000000037919 */ /* 0x000ea60000002100 */
[----:B------:R-:W-:-:S05]  /*0090*/  ISETP.GE.AND P0, PT, R0, UR4, PT ;  /* 0x0000000400007c0c */ /* 0x000fca000bf06270 */
[----:B------:R-:W2:Y:S01]  /*00a0*/  S2UR UR4, SR_CTAID.X ;  /* 0x00000000000479c3 */ /* 0x000ea20000002500 */
[----:B------:R-:W-:-:S13]  /*00b0*/  ISETP.EQ.OR P0, PT, R0, RZ, P0 ;  /* 0x000000ff0000720c */ /* 0x000fda0000702670 */
[----:B------:R-:W0:Y:S01]  /*00c0*/  @!P0 LDC R4, c[0x0][0x388] ;  /* 0x0000e200ff048b82 */ /* 0x000e220000000800 */
[----:B--2---:R-:W-:Y:S01]  /*00d0*/  IMAD R2, R2, UR4, R3 ;  /* 0x0000000402027c24 */ /* 0x004fe2000f8e0203 */
[----:B0-----:R-:W-:-:S04]  /*00e0*/  @!P0 IADD3 R3, PT, PT, R4, -0x1, RZ ;  /* 0xffffffff04038810 */ /* 0x001fc80007ffe0ff */
[----:B------:R-:W-:-:S04]  /*00f0*/  ISETP.LT.AND P0, PT, R2, R3, !P0 ;  /* 0x000000030200720c */ /* 0x000fc80004701270 */
[----:B------:R-:W-:-:S13]  /*0100*/  ISETP.LT.OR P0, PT, R2, 0x1, !P0 ;  /* 0x000000010200780c */ /* 0x000fda0004701670 */
[----:B------:R-:W-:Y:S05]  /*0110*/  @P0 EXIT ;  /* 0x000000000000094d */ /* 0x000fea0003800000 */
[----:B------:R-:W0:Y:S01]  /*0120*/  LDC R10, c[0x0][0x388] ;  /* 0x0000e200ff0a7b82 */ /* 0x000e220000000800 */
[----:B------:R-:W-:Y:S01]  /*0130*/  IADD3 R0, PT, PT, R0, -0x1, RZ ;  /* 0xffffffff00007810 */ /* 0x000fe20007ffe0ff */
[----:B------:R-:W1:Y:S01]  /*0140*/  LDCU.64 UR6, c[0x0][0x380] ;  /* 0x00007000ff0677ac */ /* 0x000e620008000a00 */
[----:B------:R-:W2:Y:S05]  /*0150*/  LDCU.64 UR4, c[0x0][0x358] ;  /* 0x00006b00ff0477ac */ /* 0x000eaa0008000a00 */
[----:B------:R-:W3:Y:S01]  /*0160*/  LDC.64 R4, c[0x0][0x380] ;  /* 0x0000e000ff047b82 */ /* 0x000ee20000000a00 */
[----:B0-----:R-:W-:-:S04]  /*0170*/  IMAD R3, R0, R10, RZ ;  /* 0x0000000a00037224 */ /* 0x001fc800078e02ff */
[--C-:B------:R-:W-:Y:S02]  /*0180*/  IMAD R7, R10, 0x2, R3.reuse ;  /* 0x000000020a077824 */ /* 0x100fe400078e0203 */
[----:B------:R-:W-:-:S03]  /*0190*/  IMAD.IADD R11, R2, 0x1, R3 ;  /* 0x00000001020b7824 */ /* 0x000fc600078e0203 */
[----:B------:R-:W-:Y:S02]  /*01a0*/  IADD3 R9, PT, PT, R7, -R10, RZ ;  /* 0x8000000a07097210 */ /* 0x000fe40007ffe0ff */
[C---:B------:R-:W-:Y:S02]  /*01b0*/  IADD3 R7, PT, PT, R2.reuse, R7, RZ ;  /* 0x0000000702077210 */ /* 0x040fe40007ffe0ff */
[----:B------:R-:W-:Y:S01]  /*01c0*/  IADD3 R0, P0, PT, R2, R9, RZ ;  /* 0x0000000902007210 */ /* 0x000fe20007f1e0ff */
[----:B---3--:R-:W-:-:S03]  /*01d0*/  IMAD.WIDE R2, R11, 0x4, R4 ;  /* 0x000000040b027825 */ /* 0x008fc600078e0204 */
[----:B------:R-:W-:Y:S01]  /*01e0*/  LEA.HI.X.SX32 R9, R9, RZ, 0x1, P0 ;  /* 0x000000ff09097211 */ /* 0x000fe200000f0eff */
[----:B------:R-:W-:Y:S01]  /*01f0*/  IMAD.WIDE R4, R7, 0x4, R4 ;  /* 0x0000000407047825 */ /* 0x000fe200078e0204 */
[C---:B-1----:R-:W-:Y:S01]  /*0200*/  LEA R6, P0, R0.reuse, UR6, 0x2 ;  /* 0x0000000600067c11 */ /* 0x042fe2000f8010ff */
[----:B--2---:R-:W2:Y:S03]  /*0210*/  LDG.E R2, desc[UR4][R2.64] ;  /* 0x0000000402027981 */ /* 0x004ea6000c1e1900 */
[----:B------:R-:W-:Y:S01]  /*0220*/  LEA.HI.X R7, R0, UR7, R9, 0x2, P0 ;  /* 0x0000000700077c11 */ /* 0x000fe200080f1409 */
[----:B------:R-:W2:Y:S01]  /*0230*/  LDG.E R5, desc[UR4][R4.64] ;  /* 0x0000000404057981 */ /* 0x000ea2000c1e1900 */
[----:B------:R-:W0:Y:S03]  /*0240*/  LDC.64 R8, c[0x0][0x390] ;  /* 0x0000e400ff087b82 */ /* 0x000e260000000a00 */
[----:B------:R-:W3:Y:S04]  /*0250*/  LDG.E R13, desc[UR4][R6.64+-0x4] ;  /* 0xfffffc04060d7981 */ /* 0x000ee8000c1e1900 */
[----:B------:R-:W4:Y:S01]  /*0260*/  LDG.E R15, desc[UR4][R6.64+0x4] ;  /* 0x00000404060f7981 */ /* 0x000f22000c1e1900 */
[----:B------:R-:W-:-:S05]  /*0270*/  IADD3 R11, PT, PT, R11, R10, RZ ;  /* 0x0000000a0b0b7210 */ /* 0x000fca0007ffe0ff */
[----:B0-----:R-:W-:-:S04]  /*0280*/  IMAD.WIDE R8, R11, 0x4, R8 ;  /* 0x000000040b087825 */ /* 0x001fc800078e0208 */
[----:B--2---:R-:W-:-:S04]  /*0290*/  FADD R0, R2, R5 ;  /* 0x0000000502007221 */ /* 0x004fc80000000000 */
[----:B---3--:R-:W-:-:S04]  /*02a0*/  FADD R0, R0, R13 ;  /* 0x0000000d00007221 */ /* 0x008fc80000000000 */
[----:B----4-:R-:W-:-:S04]  /*02b0*/  FADD R0, R0, R15 ;  /* 0x0000000f00007221 */ /* 0x010fc80000000000 */
[----:B------:R-:W-:-:S05]  /*02c0*/  FMUL R11, R0, 0.25 ;  /* 0x3e800000000b7820 */ /* 0x000fca0000400000 */
[----:B------:R-:W-:Y:S01]  /*02d0*/  STG.E desc[UR4][R8.64], R11 ;  /* 0x0000000b08007986 */ /* 0x000fe2000c101904 */
[----:B------:R-:W-:Y:S05]  /*02e0*/  EXIT ;  /* 0x000000000000794d */ /* 0x000fea0003800000 */
.L_x_0:
[----:B------:R-:W-:-:S00]  /*02f0*/  BRA `(.L_x_0) ;  /* 0xfffffffc00fc7947 */ /* 0x000fc0000383ffff */
[----:B------:R-:W-:-:S00]  /*0300*/  NOP ;  /* 0x0000000000007918 */ /* 0x000fc00000000000 */
[----:B------:R-:W-:-:S00]  /*0310*/  NOP ;  /* 0x0000000000007918 */ /* 0x000fc00000000000 */
[----:B------:R-:W-:-:S00]  /*0320*/  NOP ;  /* 0x0000000000007918 */ /* 0x000fc00000000000 */
[----:B------:R-:W-:-:S00]  /*0330*/  NOP ;  /* 0x0000000000007918 */ /* 0x000fc00000000000 */
[----:B------:R-:W-:-:S00]  /*0340*/  NOP ;  /* 0x0000000000007918 */ /* 0x000fc00000000000 */
[----:B------:R-:W-:-:S00]  /*0350*/  NOP ;  /* 0x0000000000007918 */ /* 0x000fc00000000000 */
[----:B------:R-:W-:-:S00]  /*0360*/  NOP ;  /* 0x0000000000007918 */ /* 0x000fc00000000000 */
[----:B------:R-:W-:-:S00]  /*0370*/  NOP ;  /* 0x0000000000007918 */ /* 0x000fc00000000000 */
.L_x_1:


//--------------------- .nv.shared.reserved.0     --------------------------
	.section	.nv.shared.reserved.0,"aw",@nobits
	.weak		__nv_reservedSMEM_offset_0_alias
	.size		__nv_reservedSMEM_offset_0_alias, 0, 64
	.other		__nv_reservedSMEM_offset_0_alias,@"STO_CUDA_RESERVED_SHARED STV_DEFAULT"
__nv_reservedSMEM_offset_0_alias:
	.zero		0
	.zero		64


//--------------------- .nv.constant0._Z7laplacePfiiS_ --------------------------
	.section	.nv.constant0._Z7laplacePfiiS_,"a",@progbits
	.sectionflags	@""
	.align	4
.nv.constant0._Z7laplacePfiiS_:
	.zero		920


//--------------------- SYMBOLS --------------------------

	.type		.nv.reservedSmem.offset0,@object
	.size		.nv.reservedSmem.offset0,0x4
